//
// Generated by NVIDIA NVVM Compiler
//
// Compiler Build ID: CL-36424714
// Cuda compilation tools, release 13.0, V13.0.88
// Based on NVVM 20.0.0
//

.version 9.0
.target sm_100
.address_size 64

	// .globl	_Z5addCUPiS_S_

.visible .entry _Z5addCUPiS_S_(
	.param .u64 .ptr .align 1 _Z5addCUPiS_S__param_0,
	.param .u64 .ptr .align 1 _Z5addCUPiS_S__param_1,
	.param .u64 .ptr .align 1 _Z5addCUPiS_S__param_2
)
{
	.reg .b32 	%r<4>;
	.reg .b64 	%rd<7>;

	ld.param.u64 	%rd1, [_Z5addCUPiS_S__param_0];
	ld.param.u64 	%rd2, [_Z5addCUPiS_S__param_1];
	ld.param.u64 	%rd3, [_Z5addCUPiS_S__param_2];
	cvta.to.global.u64 	%rd4, %rd3;
	cvta.to.global.u64 	%rd5, %rd2;
	cvta.to.global.u64 	%rd6, %rd1;
	ld.global.u32 	%r1, [%rd6];
	ld.global.u32 	%r2, [%rd5];
	add.s32 	%r3, %r2, %r1;
	st.global.u32 	[%rd4], %r3;
	ret;

}


// ===== COMPILED SASS (sm_100) =====

	.target	sm_100

	.elftype	@"ET_EXEC"


//--------------------- .note.nv.tkinfo           --------------------------
	.section	.note.nv.tkinfo,"",@"SHT_NOTE"
	.sectionflags	@"SHF_NOTE_NV_TKINFO"
	.tkinfo
        /*0018*/ 	.word	0x00000002
        /*0030*/ 	.string	""
        /*0030*/ 	.string	"ptxas"
        /*0030*/ 	.string	"Cuda compilation tools, release 13.0, V13.0.88"
        /*0030*/ 	.string	"Build cuda_13.0.r13.0/compiler.36424714_0"
        /*0030*/ 	.string	"-arch sm_100 -m 64 "



//--------------------- .note.nv.cuinfo           --------------------------
	.section	.note.nv.cuinfo,"",@"SHT_NOTE"
	.sectionflags	@"SHF_NOTE_NV_CUINFO"
        /*0018*/ 	.short	0x0002
        /*001a*/ 	.short	0x0064
        /*001c*/ 	.short	0x0082
	.zero		2


//--------------------- .nv.info                  --------------------------
	.section	.nv.info,"",@"SHT_CUDA_INFO"
	.align	4


	//----- nvinfo : EIATTR_REGCOUNT
	.align		4
        /*0000*/ 	.byte	0x04, 0x2f
        /*0002*/ 	.short	(.L_1 - .L_0)
	.align		4
.L_0:
        /*0004*/ 	.word	index@(_Z5addCUPiS_S_)
        /*0008*/ 	.word	0x0000000c


	//----- nvinfo : EIATTR_FRAME_SIZE
	.align		4
.L_1:
        /*000c*/ 	.byte	0x04, 0x11
        /*000e*/ 	.short	(.L_3 - .L_2)
	.align		4
.L_2:
        /*0010*/ 	.word	index@(_Z5addCUPiS_S_)
        /*0014*/ 	.word	0x00000000


	//----- nvinfo : EIATTR_MIN_STACK_SIZE
	.align		4
.L_3:
        /*0018*/ 	.byte	0x04, 0x12
        /*001a*/ 	.short	(.L_5 - .L_4)
	.align		4
.L_4:
        /*001c*/ 	.word	index@(_Z5addCUPiS_S_)
        /*0020*/ 	.word	0x00000000
.L_5:


//--------------------- .nv.compat                --------------------------
	.section	.nv.compat,"",@"SHT_CUDA_COMPAT_INFO"
	.align	4
        /*0000*/ 	.byte	0x02, 0x09, 0x00, 0x00, 0x02, 0x02, 0x01, 0x00, 0x02, 0x05, 0x05, 0x00, 0x03, 0x07, 0x01, 0x01
        /*0010*/ 	.byte	0x02, 0x03, 0x00, 0x00, 0x02, 0x06, 0x01, 0x00, 0x04, 0x0b, 0x08, 0x00, 0x09, 0x00, 0x00, 0x00
        /*0020*/ 	.byte	0x00, 0x00, 0x00, 0x00


//--------------------- .nv.info._Z5addCUPiS_S_   --------------------------
	.section	.nv.info._Z5addCUPiS_S_,"",@"SHT_CUDA_INFO"
	.sectionflags	@""
	.align	4


	//----- nvinfo : EIATTR_CUDA_API_VERSION
	.align		4
        /*0000*/ 	.byte	0x04, 0x37
        /*0002*/ 	.short	(.L_7 - .L_6)
.L_6:
        /*0004*/ 	.word	0x00000082


	//----- nvinfo : EIATTR_KPARAM_INFO
	.align		4
.L_7:
        /*0008*/ 	.byte	0x04, 0x17
        /*000a*/ 	.short	(.L_9 - .L_8)
.L_8:
        /*000c*/ 	.word	0x00000000
        /*0010*/ 	.short	0x0002
        /*0012*/ 	.short	0x0010
        /*0014*/ 	.byte	0x00, 0xf5, 0x21, 0x00


	//----- nvinfo : EIATTR_KPARAM_INFO
	.align		4
.L_9:
        /*0018*/ 	.byte	0x04, 0x17
        /*001a*/ 	.short	(.L_11 - .L_10)
.L_10:
        /*001c*/ 	.word	0x00000000
        /*0020*/ 	.short	0x0001
        /*0022*/ 	.short	0x0008
        /*0024*/ 	.byte	0x00, 0xf5, 0x21, 0x00


	//----- nvinfo : EIATTR_KPARAM_INFO
	.align		4
.L_11:
        /*0028*/ 	.byte	0x04, 0x17
        /*002a*/ 	.short	(.L_13 - .L_12)
.L_12:
        /*002c*/ 	.word	0x00000000
        /*0030*/ 	.short	0x0000
        /*0032*/ 	.short	0x0000
        /*0034*/ 	.byte	0x00, 0xf5, 0x21, 0x00


	//----- nvinfo : EIATTR_SPARSE_MMA_MASK
	.align		4
.L_13:
        /*0038*/ 	.byte	0x03, 0x50
        /*003a*/ 	.short	0x0000


	//----- nvinfo : EIATTR_MAXREG_COUNT
	.align		4
        /*003c*/ 	.byte	0x03, 0x1b
        /*003e*/ 	.short	0x00ff


	//----- nvinfo : EIATTR_MERCURY_ISA_VERSION
	.align		4
        /*0040*/ 	.byte	0x03, 0x5f
        /*0042*/ 	.short	0x0101


	//----- nvinfo : EIATTR_VRC_CTA_INIT_COUNT
	.align		4
        /*0044*/ 	.byte	0x02, 0x4a
	.zero		1
	.zero		1


	//----- nvinfo : EIATTR_EXIT_INSTR_OFFSETS
	.align		4
        /*0048*/ 	.byte	0x04, 0x1c
        /*004a*/ 	.short	(.L_15 - .L_14)


	//   ....[0]....
.L_14:
        /*004c*/ 	.word	0x00000090


	//----- nvinfo : EIATTR_CBANK_PARAM_SIZE
	.align		4
.L_15:
        /*0050*/ 	.byte	0x03, 0x19
        /*0052*/ 	.short	0x0018


	//----- nvinfo : EIATTR_PARAM_CBANK
	.align		4
        /*0054*/ 	.byte	0x04, 0x0a
        /*0056*/ 	.short	(.L_17 - .L_16)
	.align		4
.L_16:
        /*0058*/ 	.word	index@(.nv.constant0._Z5addCUPiS_S_)
        /*005c*/ 	.short	0x0380
        /*005e*/ 	.short	0x0018


	//----- nvinfo : EIATTR_SW_WAR
	.align		4
.L_17:
        /*0060*/ 	.byte	0x04, 0x36
        /*0062*/ 	.short	(.L_19 - .L_18)
.L_18:
        /*0064*/ 	.word	0x00000008
.L_19:


//--------------------- .nv.callgraph             --------------------------
	.section	.nv.callgraph,"",@"SHT_CUDA_CALLGRAPH"
	.align	4
	.sectionentsize	8
	.align		4
        /*0000*/ 	.word	0x00000000
	.align		4
        /*0004*/ 	.word	0xffffffff
	.align		4
        /*0008*/ 	.word	0x00000000
	.align		4
        /*000c*/ 	.word	0xfffffffe
	.align		4
        /*0010*/ 	.word	0x00000000
	.align		4
        /*0014*/ 	.word	0xfffffffd
	.align		4
        /*0018*/ 	.word	0x00000000
	.align		4
        /*001c*/ 	.word	0xfffffffc


//--------------------- .text._Z5addCUPiS_S_      --------------------------
	.section	.text._Z5addCUPiS_S_,"ax",@progbits
	.align	128
        .global         _Z5addCUPiS_S_
        .type           _Z5addCUPiS_S_,@function
        .size           _Z5addCUPiS_S_,(.L_x_1 - _Z5addCUPiS_S_)
        .other          _Z5addCUPiS_S_,@"STO_CUDA_ENTRY STV_DEFAULT"
_Z5addCUPiS_S_:
.text._Z5addCUPiS_S_:
[----:B------:R-:W-:Y:S08]  /*0000*/  LDC R1, c[0x0][0x37c] ;  /* 0x0000df00ff017b82 */ /* 0x000ff00000000800 */
[----:B------:R-:W0:Y:S01]  /*0010*/  LDC.64 R2, c[0x0][0x380] ;  /* 0x0000e000ff027b82 */ /* 0x000e220000000a00 */
[----:B------:R-:W0:Y:S07]  /*0020*/  LDCU.64 UR4, c[0x0][0x358] ;  /* 0x00006b00ff0477ac */ /* 0x000e2e0008000a00 */
[----:B------:R-:W1:Y:S01]  /*0030*/  LDC.64 R4, c[0x0][0x388] ;  /* 0x0000e200ff047b82 */ /* 0x000e620000000a00 */
[----:B0-----:R-:W2:Y:S04]  /*0040*/  LDG.E R2, desc[UR4][R2.64] ;  /* 0x0000000402027981 */ /* 0x001ea8000c1e1900 */
[----:B-1----:R-:W2:Y:S03]  /*0050*/  LDG.E R5, desc[UR4][R4.64] ;  /* 0x0000000404057981 */ /* 0x002ea6000c1e1900 */
[----:B------:R-:W0:Y:S01]  /*0060*/  LDC.64 R6, c[0x0][0x390] ;  /* 0x0000e400ff067b82 */ /* 0x000e220000000a00 */
[----:B--2---:R-:W-:-:S05]  /*0070*/  IADD3 R9, PT, PT, R2, R5, RZ ;  /* 0x0000000502097210 */ /* 0x004fca0007ffe0ff */
[----:B0-----:R-:W-:Y:S01]  /*0080*/  STG.E desc[UR4][R6.64], R9 ;  /* 0x0000000906007986 */ /* 0x001fe2000c101904 */
[----:B------:R-:W-:Y:S05]  /*0090*/  EXIT ;  /* 0x000000000000794d */ /* 0x000fea0003800000 */
.L_x_0:
[----:B------:R-:W-:-:S00]  /*00a0*/  BRA `(.L_x_0) ;  /* 0xfffffffc00fc7947 */ /* 0x000fc0000383ffff */
[----:B------:R-:W-:-:S00]  /*00b0*/  NOP ;  /* 0x0000000000007918 */ /* 0x000fc00000000000 */
        /* <DEDUP_REMOVED lines=12> */
.L_x_1:


//--------------------- .nv.shared.reserved.0     --------------------------
	.section	.nv.shared.reserved.0,"aw",@nobits
	.weak		__nv_reservedSMEM_offset_0_alias
	.size		__nv_reservedSMEM_offset_0_alias, 0, 64
	.other		__nv_reservedSMEM_offset_0_alias,@"STO_CUDA_RESERVED_SHARED STV_DEFAULT"
__nv_reservedSMEM_offset_0_alias:
	.zero		0
	.zero		64


//--------------------- .nv.constant0._Z5addCUPiS_S_ --------------------------
	.section	.nv.constant0._Z5addCUPiS_S_,"a",@progbits
	.sectionflags	@""
	.align	4
.nv.constant0._Z5addCUPiS_S_:
	.zero		920


//--------------------- SYMBOLS --------------------------

	.type		.nv.reservedSmem.offset0,@object
	.size		.nv.reservedSmem.offset0,0x4
